//
// Generated by NVIDIA NVVM Compiler
//
// Compiler Build ID: CL-36424714
// Cuda compilation tools, release 13.0, V13.0.88
// Based on NVVM 20.0.0
//

.version 9.0
.target sm_100
.address_size 64

	// .globl	_Z10add_matrixPKfS0_Pfii

.visible .entry _Z10add_matrixPKfS0_Pfii(
	.param .u64 .ptr .align 1 _Z10add_matrixPKfS0_Pfii_param_0,
	.param .u64 .ptr .align 1 _Z10add_matrixPKfS0_Pfii_param_1,
	.param .u64 .ptr .align 1 _Z10add_matrixPKfS0_Pfii_param_2,
	.param .u32 _Z10add_matrixPKfS0_Pfii_param_3,
	.param .u32 _Z10add_matrixPKfS0_Pfii_param_4
)
{
	.reg .pred 	%p<4>;
	.reg .b32 	%r<14>;
	.reg .b32 	%f<4>;
	.reg .b64 	%rd<11>;

	ld.param.u64 	%rd1, [_Z10add_matrixPKfS0_Pfii_param_0];
	ld.param.u64 	%rd2, [_Z10add_matrixPKfS0_Pfii_param_1];
	ld.param.u64 	%rd3, [_Z10add_matrixPKfS0_Pfii_param_2];
	ld.param.u32 	%r3, [_Z10add_matrixPKfS0_Pfii_param_3];
	ld.param.u32 	%r4, [_Z10add_matrixPKfS0_Pfii_param_4];
	mov.u32 	%r6, %tid.x;
	mov.u32 	%r7, %ntid.x;
	mov.u32 	%r8, %ctaid.x;
	mad.lo.s32 	%r1, %r7, %r8, %r6;
	mov.u32 	%r9, %tid.y;
	mov.u32 	%r10, %ntid.y;
	mov.u32 	%r11, %ctaid.y;
	mad.lo.s32 	%r12, %r10, %r11, %r9;
	setp.ge.s32 	%p1, %r1, %r3;
	setp.ge.s32 	%p2, %r12, %r4;
	or.pred  	%p3, %p1, %p2;
	@%p3 bra 	$L__BB0_2;
	cvta.to.global.u64 	%rd4, %rd1;
	cvta.to.global.u64 	%rd5, %rd2;
	cvta.to.global.u64 	%rd6, %rd3;
	mad.lo.s32 	%r13, %r3, %r12, %r1;
	mul.wide.s32 	%rd7, %r13, 4;
	add.s64 	%rd8, %rd4, %rd7;
	ld.global.f32 	%f1, [%rd8];
	add.s64 	%rd9, %rd5, %rd7;
	ld.global.f32 	%f2, [%rd9];
	add.f32 	%f3, %f1, %f2;
	add.s64 	%rd10, %rd6, %rd7;
	st.global.f32 	[%rd10], %f3;
$L__BB0_2:
	ret;

}


// ===== COMPILED SASS (sm_100) =====

	.target	sm_100

	.elftype	@"ET_EXEC"


//--------------------- .note.nv.tkinfo           --------------------------
	.section	.note.nv.tkinfo,"",@"SHT_NOTE"
	.sectionflags	@"SHF_NOTE_NV_TKINFO"
	.tkinfo
        /*0018*/ 	.word	0x00000002
        /*0030*/ 	.string	""
        /*0030*/ 	.string	"ptxas"
        /*0030*/ 	.string	"Cuda compilation tools, release 13.0, V13.0.88"
        /*0030*/ 	.string	"Build cuda_13.0.r13.0/compiler.36424714_0"
        /*0030*/ 	.string	"-arch sm_100 -m 64 "



//--------------------- .note.nv.cuinfo           --------------------------
	.section	.note.nv.cuinfo,"",@"SHT_NOTE"
	.sectionflags	@"SHF_NOTE_NV_CUINFO"
        /*0018*/ 	.short	0x0002
        /*001a*/ 	.short	0x0064
        /*001c*/ 	.short	0x0082
	.zero		2


//--------------------- .nv.info                  --------------------------
	.section	.nv.info,"",@"SHT_CUDA_INFO"
	.align	4


	//----- nvinfo : EIATTR_REGCOUNT
	.align		4
        /*0000*/ 	.byte	0x04, 0x2f
        /*0002*/ 	.short	(.L_1 - .L_0)
	.align		4
.L_0:
        /*0004*/ 	.word	index@(_Z10add_matrixPKfS0_Pfii)
        /*0008*/ 	.word	0x0000000c


	//----- nvinfo : EIATTR_FRAME_SIZE
	.align		4
.L_1:
        /*000c*/ 	.byte	0x04, 0x11
        /*000e*/ 	.short	(.L_3 - .L_2)
	.align		4
.L_2:
        /*0010*/ 	.word	index@(_Z10add_matrixPKfS0_Pfii)
        /*0014*/ 	.word	0x00000000


	//----- nvinfo : EIATTR_MIN_STACK_SIZE
	.align		4
.L_3:
        /*0018*/ 	.byte	0x04, 0x12
        /*001a*/ 	.short	(.L_5 - .L_4)
	.align		4
.L_4:
        /*001c*/ 	.word	index@(_Z10add_matrixPKfS0_Pfii)
        /*0020*/ 	.word	0x00000000
.L_5:


//--------------------- .nv.compat                --------------------------
	.section	.nv.compat,"",@"SHT_CUDA_COMPAT_INFO"
	.align	4
        /*0000*/ 	.byte	0x02, 0x09, 0x00, 0x00, 0x02, 0x02, 0x01, 0x00, 0x02, 0x05, 0x05, 0x00, 0x03, 0x07, 0x01, 0x01
        /*0010*/ 	.byte	0x02, 0x03, 0x00, 0x00, 0x02, 0x06, 0x01, 0x00, 0x04, 0x0b, 0x08, 0x00, 0x09, 0x00, 0x00, 0x00
        /*0020*/ 	.byte	0x00, 0x00, 0x00, 0x00


//--------------------- .nv.info._Z10add_matrixPKfS0_Pfii --------------------------
	.section	.nv.info._Z10add_matrixPKfS0_Pfii,"",@"SHT_CUDA_INFO"
	.sectionflags	@""
	.align	4


	//----- nvinfo : EIATTR_CUDA_API_VERSION
	.align		4
        /*0000*/ 	.byte	0x04, 0x37
        /*0002*/ 	.short	(.L_7 - .L_6)
.L_6:
        /*0004*/ 	.word	0x00000082


	//----- nvinfo : EIATTR_KPARAM_INFO
	.align		4
.L_7:
        /*0008*/ 	.byte	0x04, 0x17
        /*000a*/ 	.short	(.L_9 - .L_8)
.L_8:
        /*000c*/ 	.word	0x00000000
        /*0010*/ 	.short	0x0004
        /*0012*/ 	.short	0x001c
        /*0014*/ 	.byte	0x00, 0xf0, 0x11, 0x00


	//----- nvinfo : EIATTR_KPARAM_INFO
	.align		4
.L_9:
        /*0018*/ 	.byte	0x04, 0x17
        /*001a*/ 	.short	(.L_11 - .L_10)
.L_10:
        /*001c*/ 	.word	0x00000000
        /*0020*/ 	.short	0x0003
        /*0022*/ 	.short	0x0018
        /*0024*/ 	.byte	0x00, 0xf0, 0x11, 0x00


	//----- nvinfo : EIATTR_KPARAM_INFO
	.align		4
.L_11:
        /*0028*/ 	.byte	0x04, 0x17
        /*002a*/ 	.short	(.L_13 - .L_12)
.L_12:
        /*002c*/ 	.word	0x00000000
        /*0030*/ 	.short	0x0002
        /*0032*/ 	.short	0x0010
        /*0034*/ 	.byte	0x00, 0xf5, 0x21, 0x00


	//----- nvinfo : EIATTR_KPARAM_INFO
	.align		4
.L_13:
        /*0038*/ 	.byte	0x04, 0x17
        /*003a*/ 	.short	(.L_15 - .L_14)
.L_14:
        /*003c*/ 	.word	0x00000000
        /*0040*/ 	.short	0x0001
        /*0042*/ 	.short	0x0008
        /*0044*/ 	.byte	0x00, 0xf5, 0x21, 0x00


	//----- nvinfo : EIATTR_KPARAM_INFO
	.align		4
.L_15:
        /*0048*/ 	.byte	0x04, 0x17
        /*004a*/ 	.short	(.L_17 - .L_16)
.L_16:
        /*004c*/ 	.word	0x00000000
        /*0050*/ 	.short	0x0000
        /*0052*/ 	.short	0x0000
        /*0054*/ 	.byte	0x00, 0xf5, 0x21, 0x00


	//----- nvinfo : EIATTR_SPARSE_MMA_MASK
	.align		4
.L_17:
        /*0058*/ 	.byte	0x03, 0x50
        /*005a*/ 	.short	0x0000


	//----- nvinfo : EIATTR_MAXREG_COUNT
	.align		4
        /*005c*/ 	.byte	0x03, 0x1b
        /*005e*/ 	.short	0x00ff


	//----- nvinfo : EIATTR_MERCURY_ISA_VERSION
	.align		4
        /*0060*/ 	.byte	0x03, 0x5f
        /*0062*/ 	.short	0x0101


	//----- nvinfo : EIATTR_VRC_CTA_INIT_COUNT
	.align		4
        /*0064*/ 	.byte	0x02, 0x4a
	.zero		1
	.zero		1


	//----- nvinfo : EIATTR_EXIT_INSTR_OFFSETS
	.align		4
        /*0068*/ 	.byte	0x04, 0x1c
        /*006a*/ 	.short	(.L_19 - .L_18)


	//   ....[0]....
.L_18:
        /*006c*/ 	.word	0x000000c0


	//   ....[1]....
        /*0070*/ 	.word	0x00000190


	//----- nvinfo : EIATTR_CBANK_PARAM_SIZE
	.align		4
.L_19:
        /*0074*/ 	.byte	0x03, 0x19
        /*0076*/ 	.short	0x0020


	//----- nvinfo : EIATTR_PARAM_CBANK
	.align		4
        /*0078*/ 	.byte	0x04, 0x0a
        /*007a*/ 	.short	(.L_21 - .L_20)
	.align		4
.L_20:
        /*007c*/ 	.word	index@(.nv.constant0._Z10add_matrixPKfS0_Pfii)
        /*0080*/ 	.short	0x0380
        /*0082*/ 	.short	0x0020


	//----- nvinfo : EIATTR_SW_WAR
	.align		4
.L_21:
        /*0084*/ 	.byte	0x04, 0x36
        /*0086*/ 	.short	(.L_23 - .L_22)
.L_22:
        /*0088*/ 	.word	0x00000008
.L_23:


//--------------------- .nv.callgraph             --------------------------
	.section	.nv.callgraph,"",@"SHT_CUDA_CALLGRAPH"
	.align	4
	.sectionentsize	8
	.align		4
        /*0000*/ 	.word	0x00000000
	.align		4
        /*0004*/ 	.word	0xffffffff
	.align		4
        /*0008*/ 	.word	0x00000000
	.align		4
        /*000c*/ 	.word	0xfffffffe
	.align		4
        /*0010*/ 	.word	0x00000000
	.align		4
        /*0014*/ 	.word	0xfffffffd
	.align		4
        /*0018*/ 	.word	0x00000000
	.align		4
        /*001c*/ 	.word	0xfffffffc


//--------------------- .text._Z10add_matrixPKfS0_Pfii --------------------------
	.section	.text._Z10add_matrixPKfS0_Pfii,"ax",@progbits
	.align	128
        .global         _Z10add_matrixPKfS0_Pfii
        .type           _Z10add_matrixPKfS0_Pfii,@function
        .size           _Z10add_matrixPKfS0_Pfii,(.L_x_1 - _Z10add_matrixPKfS0_Pfii)
        .other          _Z10add_matrixPKfS0_Pfii,@"STO_CUDA_ENTRY STV_DEFAULT"
_Z10add_matrixPKfS0_Pfii:
.text._Z10add_matrixPKfS0_Pfii:
[----:B------:R-:W-:Y:S01]  /*0000*/  LDC R1, c[0x0][0x37c] ;  /* 0x0000df00ff017b82 */ /* 0x000fe20000000800 */
[----:B------:R-:W0:Y:S01]  /*0010*/  S2R R7, SR_TID.Y ;  /* 0x0000000000077919 */ /* 0x000e220000002200 */
[----:B------:R-:W1:Y:S01]  /*0020*/  LDCU UR4, c[0x0][0x360] ;  /* 0x00006c00ff0477ac */ /* 0x000e620008000800 */
[----:B------:R-:W0:Y:S01]  /*0030*/  S2R R2, SR_CTAID.Y ;  /* 0x0000000000027919 */ /* 0x000e220000002600 */
[----:B------:R-:W0:Y:S01]  /*0040*/  LDCU UR5, c[0x0][0x364] ;  /* 0x00006c80ff0577ac */ /* 0x000e220008000800 */
[----:B------:R-:W1:Y:S01]  /*0050*/  S2R R0, SR_TID.X ;  /* 0x0000000000007919 */ /* 0x000e620000002100 */
[----:B------:R-:W2:Y:S01]  /*0060*/  LDCU.64 UR6, c[0x0][0x398] ;  /* 0x00007300ff0677ac */ /* 0x000ea20008000a00 */
[----:B------:R-:W1:Y:S01]  /*0070*/  S2R R3, SR_CTAID.X ;  /* 0x0000000000037919 */ /* 0x000e620000002500 */
[----:B0-----:R-:W-:-:S05]  /*0080*/  IMAD R7, R2, UR5, R7 ;  /* 0x0000000502077c24 */ /* 0x001fca000f8e0207 */
[----:B--2---:R-:W-:Y:S01]  /*0090*/  ISETP.GE.AND P0, PT, R7, UR7, PT ;  /* 0x0000000707007c0c */ /* 0x004fe2000bf06270 */
[----:B-1----:R-:W-:-:S05]  /*00a0*/  IMAD R0, R3, UR4, R0 ;  /* 0x0000000403007c24 */ /* 0x002fca000f8e0200 */
[----:B------:R-:W-:-:S13]  /*00b0*/  ISETP.GE.OR P0, PT, R0, UR6, P0 ;  /* 0x0000000600007c0c */ /* 0x000fda0008706670 */
[----:B------:R-:W-:Y:S05]  /*00c0*/  @P0 EXIT ;  /* 0x000000000000094d */ /* 0x000fea0003800000 */
[----:B------:R-:W0:Y:S01]  /*00d0*/  LDC.64 R2, c[0x0][0x380] ;  /* 0x0000e000ff027b82 */ /* 0x000e220000000a00 */
[----:B------:R-:W1:Y:S01]  /*00e0*/  LDCU.64 UR4, c[0x0][0x358] ;  /* 0x00006b00ff0477ac */ /* 0x000e620008000a00 */
[----:B------:R-:W-:-:S06]  /*00f0*/  IMAD R9, R7, UR6, R0 ;  /* 0x0000000607097c24 */ /* 0x000fcc000f8e0200 */
[----:B------:R-:W2:Y:S08]  /*0100*/  LDC.64 R4, c[0x0][0x388] ;  /* 0x0000e200ff047b82 */ /* 0x000eb00000000a00 */
[----:B------:R-:W3:Y:S01]  /*0110*/  LDC.64 R6, c[0x0][0x390] ;  /* 0x0000e400ff067b82 */ /* 0x000ee20000000a00 */
[----:B0-----:R-:W-:-:S06]  /*0120*/  IMAD.WIDE R2, R9, 0x4, R2 ;  /* 0x0000000409027825 */ /* 0x001fcc00078e0202 */
[----:B-1----:R-:W4:Y:S01]  /*0130*/  LDG.E R2, desc[UR4][R2.64] ;  /* 0x0000000402027981 */ /* 0x002f22000c1e1900 */
[----:B--2---:R-:W-:-:S06]  /*0140*/  IMAD.WIDE R4, R9, 0x4, R4 ;  /* 0x0000000409047825 */ /* 0x004fcc00078e0204 */
[----:B------:R-:W4:Y:S01]  /*0150*/  LDG.E R5, desc[UR4][R4.64] ;  /* 0x0000000404057981 */ /* 0x000f22000c1e1900 */
[----:B---3--:R-:W-:-:S04]  /*0160*/  IMAD.WIDE R6, R9, 0x4, R6 ;  /* 0x0000000409067825 */ /* 0x008fc800078e0206 */
[----:B----4-:R-:W-:-:S05]  /*0170*/  FADD R9, R2, R5 ;  /* 0x0000000502097221 */ /* 0x010fca0000000000 */
[----:B------:R-:W-:Y:S01]  /*0180*/  STG.E desc[UR4][R6.64], R9 ;  /* 0x0000000906007986 */ /* 0x000fe2000c101904 */
[----:B------:R-:W-:Y:S05]  /*0190*/  EXIT ;  /* 0x000000000000794d */ /* 0x000fea0003800000 */
.L_x_0:
[----:B------:R-:W-:-:S00]  /*01a0*/  BRA `(.L_x_0) ;  /* 0xfffffffc00fc7947 */ /* 0x000fc0000383ffff */
[----:B------:R-:W-:-:S00]  /*01b0*/  NOP ;  /* 0x0000000000007918 */ /* 0x000fc00000000000 */
        /* <DEDUP_REMOVED lines=12> */
.L_x_1:


//--------------------- .nv.shared.reserved.0     --------------------------
	.section	.nv.shared.reserved.0,"aw",@nobits
	.weak		__nv_reservedSMEM_offset_0_alias
	.size		__nv_reservedSMEM_offset_0_alias, 0, 64
	.other		__nv_reservedSMEM_offset_0_alias,@"STO_CUDA_RESERVED_SHARED STV_DEFAULT"
__nv_reservedSMEM_offset_0_alias:
	.zero		0
	.zero		64


//--------------------- .nv.constant0._Z10add_matrixPKfS0_Pfii --------------------------
	.section	.nv.constant0._Z10add_matrixPKfS0_Pfii,"a",@progbits
	.sectionflags	@""
	.align	4
.nv.constant0._Z10add_matrixPKfS0_Pfii:
	.zero		928


//--------------------- SYMBOLS --------------------------

	.type		.nv.reservedSmem.offset0,@object
	.size		.nv.reservedSmem.offset0,0x4
